	.headerflags	@"EF_CUDA_TEXMODE_UNIFIED EF_CUDA_64BIT_ADDRESS EF_CUDA_ACCELERATORS EF_CUDA_SM90 EF_CUDA_VIRTUAL_SM(EF_CUDA_SM90)"
	.elftype	@"ET_EXEC"


//--------------------- .nv.info                  --------------------------
	.section	.nv.info,"",@"SHT_CUDA_INFO"
	.align	4


	//----- nvinfo : EIATTR_REGCOUNT
	.align		4
        /*0000*/ 	.byte	0x04, 0x2f
        /*0002*/ 	.short	(.L_1 - .L_0)
	.align		4
.L_0:
        /*0004*/ 	.word	index@(triton_poi_fused_convolution_div_max_pool2d_with_indices_relu_sub_31)
        /*0008*/ 	.word	0x00000020


	//----- nvinfo : EIATTR_MIN_STACK_SIZE
	.align		4
.L_1:
        /*000c*/ 	.byte	0x04, 0x12
        /*000e*/ 	.short	(.L_3 - .L_2)
	.align		4
.L_2:
        /*0010*/ 	.word	index@(triton_poi_fused_convolution_div_max_pool2d_with_indices_relu_sub_31)
        /*0014*/ 	.word	0x00000000


	//----- nvinfo : EIATTR_FRAME_SIZE
	.align		4
.L_3:
        /*0018*/ 	.byte	0x04, 0x11
        /*001a*/ 	.short	(.L_5 - .L_4)
	.align		4
.L_4:
        /*001c*/ 	.word	index@(triton_poi_fused_convolution_div_max_pool2d_with_indices_relu_sub_31)
        /*0020*/ 	.word	0x00000000


	//----- nvinfo : EIATTR_MIN_STACK_SIZE
	.align		4
.L_5:
        /*0024*/ 	.byte	0x04, 0x12
        /*0026*/ 	.short	(.L_7 - .L_6)
	.align		4
.L_6:
        /*0028*/ 	.word	index@(triton_poi_fused_convolution_div_max_pool2d_with_indices_relu_sub_31)
        /*002c*/ 	.word	0x00000000
.L_7:


//--------------------- .nv.info.triton_poi_fused_convolution_div_max_pool2d_with_indices_relu_sub_31 --------------------------
	.section	.nv.info.triton_poi_fused_convolution_div_max_pool2d_with_indices_relu_sub_31,"",@"SHT_CUDA_INFO"
	.sectionflags	@""
	.align	4


	//----- nvinfo : EIATTR_CUDA_API_VERSION
	.align		4
        /*0000*/ 	.byte	0x04, 0x37
        /*0002*/ 	.short	(.L_9 - .L_8)
.L_8:
        /*0004*/ 	.word	0x0000007c


	//----- nvinfo : EIATTR_KPARAM_INFO
	.align		4
.L_9:
        /*0008*/ 	.byte	0x04, 0x17
        /*000a*/ 	.short	(.L_11 - .L_10)
.L_10:
        /*000c*/ 	.word	0x00000000
        /*0010*/ 	.short	0x0004
        /*0012*/ 	.short	0x001c
        /*0014*/ 	.byte	0x00, 0xf0, 0x11, 0x00


	//----- nvinfo : EIATTR_KPARAM_INFO
	.align		4
.L_11:
        /*0018*/ 	.byte	0x04, 0x17
        /*001a*/ 	.short	(.L_13 - .L_12)
.L_12:
        /*001c*/ 	.word	0x00000000
        /*0020*/ 	.short	0x0003
        /*0022*/ 	.short	0x0018
        /*0024*/ 	.byte	0x00, 0xf0, 0x11, 0x00


	//----- nvinfo : EIATTR_KPARAM_INFO
	.align		4
.L_13:
        /*0028*/ 	.byte	0x04, 0x17
        /*002a*/ 	.short	(.L_15 - .L_14)
.L_14:
        /*002c*/ 	.word	0x00000000
        /*0030*/ 	.short	0x0002
        /*0032*/ 	.short	0x0010
        /*0034*/ 	.byte	0x00, 0xf4, 0x21, 0x00


	//----- nvinfo : EIATTR_KPARAM_INFO
	.align		4
.L_15:
        /*0038*/ 	.byte	0x04, 0x17
        /*003a*/ 	.short	(.L_17 - .L_16)
.L_16:
        /*003c*/ 	.word	0x00000000
        /*0040*/ 	.short	0x0001
        /*0042*/ 	.short	0x0008
        /*0044*/ 	.byte	0x00, 0xf4, 0x21, 0x00


	//----- nvinfo : EIATTR_KPARAM_INFO
	.align		4
.L_17:
        /*0048*/ 	.byte	0x04, 0x17
        /*004a*/ 	.short	(.L_19 - .L_18)
.L_18:
        /*004c*/ 	.word	0x00000000
        /*0050*/ 	.short	0x0000
        /*0052*/ 	.short	0x0000
        /*0054*/ 	.byte	0x00, 0xf4, 0x21, 0x00


	//----- nvinfo : EIATTR_SPARSE_MMA_MASK
	.align		4
.L_19:
        /*0058*/ 	.byte	0x03, 0x50
        /*005a*/ 	.short	0x0000


	//----- nvinfo : EIATTR_MAXREG_COUNT
	.align		4
        /*005c*/ 	.byte	0x03, 0x1b
        /*005e*/ 	.short	0x00ff


	//----- nvinfo : EIATTR_EXIT_INSTR_OFFSETS
	.align		4
        /*0060*/ 	.byte	0x04, 0x1c
        /*0062*/ 	.short	(.L_21 - .L_20)


	//   ....[0]....
.L_20:
        /*0064*/ 	.word	0x00000ae0


	//----- nvinfo : EIATTR_REQNTID
	.align		4
.L_21:
        /*0068*/ 	.byte	0x04, 0x10
        /*006a*/ 	.short	(.L_23 - .L_22)
.L_22:
        /*006c*/ 	.word	0x00000100
        /*0070*/ 	.word	0x00000001
        /*0074*/ 	.word	0x00000001


	//----- nvinfo : EIATTR_CBANK_PARAM_SIZE
	.align		4
.L_23:
        /*0078*/ 	.byte	0x03, 0x19
        /*007a*/ 	.short	0x0020


	//----- nvinfo : EIATTR_PARAM_CBANK
	.align		4
        /*007c*/ 	.byte	0x04, 0x0a
        /*007e*/ 	.short	(.L_25 - .L_24)
	.align		4
.L_24:
        /*0080*/ 	.word	index@(.nv.constant0.triton_poi_fused_convolution_div_max_pool2d_with_indices_relu_sub_31)
        /*0084*/ 	.short	0x0210
        /*0086*/ 	.short	0x0020


	//----- nvinfo : EIATTR_SW_WAR
	.align		4
.L_25:
        /*0088*/ 	.byte	0x04, 0x36
        /*008a*/ 	.short	(.L_27 - .L_26)
.L_26:
        /*008c*/ 	.word	0x00000008
.L_27:


//--------------------- .nv.callgraph             --------------------------
	.section	.nv.callgraph,"",@"SHT_CUDA_CALLGRAPH"
	.align	4
	.sectionentsize	8
	.align		4
        /*0000*/ 	.word	0x00000000
	.align		4
        /*0004*/ 	.word	0xffffffff
	.align		4
        /*0008*/ 	.word	0x00000000
	.align		4
        /*000c*/ 	.word	0xfffffffe
	.align		4
        /*0010*/ 	.word	0x00000000
	.align		4
        /*0014*/ 	.word	0xfffffffd
	.align		4
        /*0018*/ 	.word	0x00000000
	.align		4
        /*001c*/ 	.word	0xfffffffc


//--------------------- .text.triton_poi_fused_convolution_div_max_pool2d_with_indices_relu_sub_31 --------------------------
	.section	.text.triton_poi_fused_convolution_div_max_pool2d_with_indices_relu_sub_31,"ax",@progbits
	.sectionflags	@"SHF_BARRIERS=1"
	.align	128
        .global         triton_poi_fused_convolution_div_max_pool2d_with_indices_relu_sub_31
        .type           triton_poi_fused_convolution_div_max_pool2d_with_indices_relu_sub_31,@function
        .size           triton_poi_fused_convolution_div_max_pool2d_with_indices_relu_sub_31,(.L_x_1 - triton_poi_fused_convolution_div_max_pool2d_with_indices_relu_sub_31)
        .other          triton_poi_fused_convolution_div_max_pool2d_with_indices_relu_sub_31,@"STO_CUDA_ENTRY STV_DEFAULT"
triton_poi_fused_convolution_div_max_pool2d_with_indices_relu_sub_31:
.text.triton_poi_fused_convolution_div_max_pool2d_with_indices_relu_sub_31:
[----:B------:R-:W-:Y:S01]  /*0000*/  LDC R1, c[0x0][0x28] ;  /* 0x00000a00ff017b82 */ /* 0x000fe20000000800 */
[----:B------:R-:W1:Y:S07]  /*0010*/  S2R R3, SR_CTAID.Y ;  /* 0x0000000000037919 */ /* 0x000e6e0000002600 */
[----:B------:R-:W2:Y:S01]  /*0020*/  LDC.64 R4, c[0x0][0x218] ;  /* 0x00008600ff047b82 */ /* 0x000ea20000000a00 */
[----:B------:R-:W-:Y:S01]  /*0030*/  ULDC.64 UR6, c[0x0][0x208] ;  /* 0x0000820000067ab9 */ /* 0x000fe20000000a00 */
[----:B------:R-:W3:Y:S01]  /*0040*/  S2R R2, SR_TID.X ;  /* 0x0000000000027919 */ /* 0x000ee20000002100 */
[----:B------:R-:W4:Y:S05]  /*0050*/  S2R R0, SR_CTAID.X ;  /* 0x0000000000007919 */ /* 0x000f2a0000002500 */
[----:B------:R-:W5:Y:S01]  /*0060*/  LDC.64 R22, c[0x0][0x210] ;  /* 0x00008400ff167b82 */ /* 0x000f620000000a00 */
[----:B-1----:R-:W-:Y:S01]  /*0070*/  IMAD.SHL.U32 R24, R3, 0x10, RZ ;  /* 0x0000001003187824 */ /* 0x002fe200078e00ff */
[----:B------:R-:W-:Y:S01]  /*0080*/  SHF.R.S32.HI R7, RZ, 0x1b, R3 ;  /* 0x0000001bff077819 */ /* 0x000fe20000011403 */
[----:B---3--:R-:W-:-:S03]  /*0090*/  IMAD.SHL.U32 R3, R2, 0x4, RZ ;  /* 0x0000000402037824 */ /* 0x008fc600078e00ff */
[----:B------:R-:W-:Y:S02]  /*00a0*/  SGXT R7, R7, 0x1 ;  /* 0x000000010707781a */ /* 0x000fe40000000200 */
[----:B------:R-:W-:Y:S02]  /*00b0*/  SHF.R.U32.HI R25, RZ, 0x2, R2 ;  /* 0x00000002ff197819 */ /* 0x000fe40000011602 */
[----:B------:R-:W-:Y:S02]  /*00c0*/  LOP3.LUT R6, R24, 0xc, R3, 0xf8, !PT ;  /* 0x0000000c18067812 */ /* 0x000fe400078ef803 */
[----:B------:R-:W-:Y:S02]  /*00d0*/  SGXT.U32 R25, R25, 0x6 ;  /* 0x000000061919781a */ /* 0x000fe40000000000 */
[----:B------:R-:W-:-:S04]  /*00e0*/  LEA.HI R7, R7, R6, RZ, 0x8 ;  /* 0x0000000607077211 */ /* 0x000fc800078f40ff */
[C---:B------:R-:W-:Y:S01]  /*00f0*/  LOP3.LUT R9, R7.reuse, 0xffffff00, RZ, 0xc0, !PT ;  /* 0xffffff0007097812 */ /* 0x040fe200078ec0ff */
[----:B------:R-:W-:-:S04]  /*0100*/  IMAD.SHL.U32 R7, R7, 0x4000, RZ ;  /* 0x0000400007077824 */ /* 0x000fc800078e00ff */
[----:B------:R-:W-:Y:S01]  /*0110*/  IMAD.IADD R9, R6, 0x1, -R9 ;  /* 0x0000000106097824 */ /* 0x000fe200078e0a09 */
[----:B------:R-:W-:Y:S02]  /*0120*/  LOP3.LUT R8, R7, 0xffc00000, RZ, 0xc0, !PT ;  /* 0xffc0000007087812 */ /* 0x000fe400078ec0ff */
[----:B----4-:R-:W-:Y:S01]  /*0130*/  PRMT R6, R25, 0x6540, R0 ;  /* 0x0000654019067816 */ /* 0x010fe20000000000 */
[----:B--2---:R-:W-:-:S04]  /*0140*/  IMAD.WIDE R4, R9, 0x4, R4 ;  /* 0x0000000409047825 */ /* 0x004fc800078e0204 */
[----:B------:R-:W-:-:S04]  /*0150*/  IMAD.IADD R7, R9, 0x1, R8 ;  /* 0x0000000109077824 */ /* 0x000fc800078e0208 */
[----:B------:R-:W-:-:S04]  /*0160*/  IMAD R7, R6, 0x100, R7 ;  /* 0x0000010006077824 */ /* 0x000fc800078e0207 */
[C---:B------:R-:W-:Y:S02]  /*0170*/  VIADD R15, R7.reuse, 0x4000 ;  /* 0x00004000070f7836 */ /* 0x040fe40000000000 */
[C---:B------:R-:W-:Y:S02]  /*0180*/  VIADD R19, R7.reuse, 0x8000 ;  /* 0x0000800007137836 */ /* 0x040fe40000000000 */
[----:B------:R-:W-:Y:S02]  /*0190*/  VIADD R11, R7, 0xc000 ;  /* 0x0000c000070b7836 */ /* 0x000fe40000000000 */
[----:B-----5:R-:W-:-:S04]  /*01a0*/  IMAD.WIDE R14, R15, 0x4, R22 ;  /* 0x000000040f0e7825 */ /* 0x020fc800078e0216 */
[--C-:B------:R-:W-:Y:S02]  /*01b0*/  IMAD.WIDE R8, R7, 0x4, R22.reuse ;  /* 0x0000000407087825 */ /* 0x100fe400078e0216 */
[----:B------:R-:W2:Y:S02]  /*01c0*/  LDG.E.EL.128 R4, desc[UR6][R4.64] ;  /* 0x0000000604047981 */ /* 0x000ea4000c2e1d00 */
[--C-:B------:R-:W-:Y:S02]  /*01d0*/  IMAD.WIDE R18, R19, 0x4, R22.reuse ;  /* 0x0000000413127825 */ /* 0x100fe400078e0216 */
[----:B------:R-:W2:Y:S02]  /*01e0*/  LDG.E.EL.128 R12, desc[UR6][R14.64] ;  /* 0x000000060e0c7981 */ /* 0x000ea4000c2e1d00 */
[----:B------:R-:W-:Y:S02]  /*01f0*/  IMAD.WIDE R22, R11, 0x4, R22 ;  /* 0x000000040b167825 */ /* 0x000fe400078e0216 */
[----:B------:R-:W3:Y:S04]  /*0200*/  LDG.E.EL.128 R16, desc[UR6][R18.64] ;  /* 0x0000000612107981 */ /* 0x000ee8000c2e1d00 */
[----:B------:R-:W4:Y:S04]  /*0210*/  LDG.E.EL.128 R20, desc[UR6][R22.64] ;  /* 0x0000000616147981 */ /* 0x000f28000c2e1d00 */
[----:B------:R-:W5:Y:S01]  /*0220*/  LDG.E.EL.128 R8, desc[UR6][R8.64] ;  /* 0x0000000608087981 */ /* 0x000f62000c2e1d00 */
[----:B------:R-:W1:Y:S01]  /*0230*/  S2R R26, SR_TID.X ;  /* 0x00000000001a7919 */ /* 0x000e620000002100 */
[----:B------:R-:W1:Y:S01]  /*0240*/  S2UR UR5, SR_CgaCtaId ;  /* 0x00000000000579c3 */ /* 0x000e620000008800 */
[----:B------:R-:W-:-:S02]  /*0250*/  UMOV UR4, 0x400 ;  /* 0x0000040000047882 */ /* 0x000fc40000000000 */
[----:B01----:R-:W-:Y:S01]  /*0260*/  UPRMT UR4, UR5, 0x654, UR4 ;  /* 0x0000065405047896 */ /* 0x003fe20008000004 */
[----:B--2---:R-:W-:Y:S01]  /*0270*/  FSETP.GEU.AND P2, PT, R4, -R12, PT ;  /* 0x8000000c0400720b */ /* 0x004fe20003f4e000 */
[--C-:B------:R-:W-:Y:S01]  /*0280*/  FADD R12, R12, R4.reuse ;  /* 0x000000040c0c7221 */ /* 0x100fe20000000000 */
[----:B---3--:R-:W-:Y:S01]  /*0290*/  FSETP.GEU.AND P3, PT, R4, -R16, PT ;  /* 0x800000100400720b */ /* 0x008fe20003f6e000 */
[----:B------:R-:W-:-:S03]  /*02a0*/  FADD R16, R16, R4 ;  /* 0x0000000410107221 */ /* 0x000fc60000000000 */
[----:B------:R-:W-:Y:S02]  /*02b0*/  FSEL R12, R12, RZ, P2 ;  /* 0x000000ff0c0c7208 */ /* 0x000fe40001000000 */
[----:B----4-:R-:W-:Y:S01]  /*02c0*/  FSETP.GEU.AND P0, PT, R4, -R20, PT ;  /* 0x800000140400720b */ /* 0x010fe20003f0e000 */
[--C-:B------:R-:W-:Y:S01]  /*02d0*/  FADD R20, R20, R4.reuse ;  /* 0x0000000414147221 */ /* 0x100fe20000000000 */
[----:B------:R-:W-:Y:S02]  /*02e0*/  FSETP.GEU.AND P5, PT, R6, -R14, PT ;  /* 0x8000000e0600720b */ /* 0x000fe40003fae000 */
[----:B-----5:R-:W-:Y:S01]  /*02f0*/  FSETP.GEU.AND P4, PT, R4, -R8, PT ;  /* 0x800000080400720b */ /* 0x020fe20003f8e000 */
[----:B------:R-:W-:Y:S01]  /*0300*/  FADD R4, R8, R4 ;  /* 0x0000000408047221 */ /* 0x000fe20000000000 */
[----:B------:R-:W-:Y:S01]  /*0310*/  FSETP.GEU.AND P1, PT, R6, -R18, PT ;  /* 0x800000120600720b */ /* 0x000fe20003f2e000 */
[----:B------:R-:W-:Y:S01]  /*0320*/  IMAD.SHL.U32 R8, R26, 0x400, RZ ;  /* 0x000004001a087824 */ /* 0x000fe200078e00ff */
[----:B------:R-:W-:Y:S01]  /*0330*/  FSETP.GEU.AND P2, PT, R6, -R22, PT ;  /* 0x800000160600720b */ /* 0x000fe20003f4e000 */
[--C-:B------:R-:W-:Y:S01]  /*0340*/  FADD R14, R14, R6.reuse ;  /* 0x000000060e0e7221 */ /* 0x100fe20000000000 */
[----:B------:R-:W-:Y:S01]  /*0350*/  FSETP.GEU.AND P6, PT, R6, -R10, PT ;  /* 0x8000000a0600720b */ /* 0x000fe20003fce000 */
[--C-:B------:R-:W-:Y:S01]  /*0360*/  FADD R18, R18, R6.reuse ;  /* 0x0000000612127221 */ /* 0x100fe20000000000 */
[--C-:B------:R-:W-:Y:S01]  /*0370*/  FADD R22, R22, R6.reuse ;  /* 0x0000000616167221 */ /* 0x100fe20000000000 */
[----:B------:R-:W-:Y:S01]  /*0380*/  FADD R6, R10, R6 ;  /* 0x000000060a067221 */ /* 0x000fe20000000000 */
[----:B------:R-:W-:-:S02]  /*0390*/  FSEL R4, R4, RZ, P4 ;  /* 0x000000ff04047208 */ /* 0x000fc40002000000 */
[----:B------:R-:W-:Y:S02]  /*03a0*/  LOP3.LUT R8, R8, 0xc00, RZ, 0xc0, !PT ;  /* 0x00000c0008087812 */ /* 0x000fe400078ec0ff */
[----:B------:R-:W-:Y:S01]  /*03b0*/  FSETP.GEU.AND P4, PT, R5, -R13, PT ;  /* 0x8000000d0500720b */ /* 0x000fe20003f8e000 */
[--C-:B------:R-:W-:Y:S01]  /*03c0*/  FADD R13, R13, R5.reuse ;  /* 0x000000050d0d7221 */ /* 0x100fe20000000000 */
[----:B------:R-:W-:Y:S02]  /*03d0*/  FSEL R14, R14, RZ, P5 ;  /* 0x000000ff0e0e7208 */ /* 0x000fe40002800000 */
[----:B------:R-:W-:Y:S02]  /*03e0*/  FSEL R16, R16, RZ, P3 ;  /* 0x000000ff10107208 */ /* 0x000fe40001800000 */
[----:B------:R-:W-:Y:S01]  /*03f0*/  FSETP.GEU.AND P5, PT, R5, -R17, PT ;  /* 0x800000110500720b */ /* 0x000fe20003fae000 */
[--C-:B------:R-:W-:Y:S01]  /*0400*/  FADD R17, R17, R5.reuse ;  /* 0x0000000511117221 */ /* 0x100fe20000000000 */
[----:B------:R-:W-:Y:S01]  /*0410*/  FSEL R10, R6, RZ, P6 ;  /* 0x000000ff060a7208 */ /* 0x000fe20003000000 */
[----:B------:R-:W-:Y:S01]  /*0420*/  FADD R6, R21, R5 ;  /* 0x0000000515067221 */ /* 0x000fe20000000000 */
[----:B------:R-:W-:-:S02]  /*0430*/  FSETP.GEU.AND P3, PT, R5, -R9, PT ;  /* 0x800000090500720b */ /* 0x000fc40003f6e000 */
[----:B------:R-:W-:Y:S01]  /*0440*/  FSETP.GEU.AND P6, PT, R5, -R21, PT ;  /* 0x800000150500720b */ /* 0x000fe20003fce000 */
[----:B------:R-:W-:Y:S01]  /*0450*/  FADD R5, R9, R5 ;  /* 0x0000000509057221 */ /* 0x000fe20000000000 */
[C---:B------:R-:W-:Y:S02]  /*0460*/  LOP3.LUT R26, R8.reuse, R25, RZ, 0xfc, !PT ;  /* 0x00000019081a7212 */ /* 0x040fe400078efcff */
[C---:B------:R-:W-:Y:S02]  /*0470*/  LOP3.LUT R21, R8.reuse, 0x100, RZ, 0xfc, !PT ;  /* 0x0000010008157812 */ /* 0x040fe400078efcff */
[C---:B------:R-:W-:Y:S02]  /*0480*/  LOP3.LUT R25, R8.reuse, 0x200, RZ, 0xfc, !PT ;  /* 0x0000020008197812 */ /* 0x040fe400078efcff */
[C---:B------:R-:W-:Y:S02]  /*0490*/  LOP3.LUT R28, R8.reuse, 0x300, RZ, 0xfc, !PT ;  /* 0x00000300081c7812 */ /* 0x040fe400078efcff */
[----:B------:R-:W-:-:S02]  /*04a0*/  LEA.HI R9, R8, UR4, RZ, 0x1a ;  /* 0x0000000408097c11 */ /* 0x000fc4000f8fd0ff */
[----:B------:R-:W-:Y:S02]  /*04b0*/  FSEL R8, R13, RZ, P4 ;  /* 0x000000ff0d087208 */ /* 0x000fe40002000000 */
[----:B------:R-:W-:Y:S01]  /*04c0*/  FSETP.GEU.AND P4, PT, R7, -R11, PT ;  /* 0x8000000b0700720b */ /* 0x000fe20003f8e000 */
[----:B------:R-:W-:Y:S01]  /*04d0*/  FADD R11, R11, R7 ;  /* 0x000000070b0b7221 */ /* 0x000fe20000000000 */
[----:B------:R-:W-:Y:S02]  /*04e0*/  LEA.HI R21, R21, UR4, RZ, 0x1a ;  /* 0x0000000415157c11 */ /* 0x000fe4000f8fd0ff */
[----:B------:R-:W-:Y:S02]  /*04f0*/  LEA.HI R29, R28, UR4, RZ, 0x1a ;  /* 0x000000041c1d7c11 */ /* 0x000fe4000f8fd0ff */
[----:B------:R-:W-:Y:S02]  /*0500*/  FSEL R28, R17, RZ, P5 ;  /* 0x000000ff111c7208 */ /* 0x000fe40002800000 */
[----:B------:R-:W-:-:S02]  /*0510*/  LOP3.LUT R17, R3, 0x3fc, RZ, 0xc0, !PT ;  /* 0x000003fc03117812 */ /* 0x000fc400078ec0ff */
[----:B------:R-:W-:Y:S02]  /*0520*/  FSEL R5, R5, RZ, P3 ;  /* 0x000000ff05057208 */ /* 0x000fe40001800000 */
[----:B------:R-:W-:Y:S01]  /*0530*/  LEA.HI R27, R25, UR4, RZ, 0x1a ;  /* 0x00000004191b7c11 */ /* 0x000fe2000f8fd0ff */
[----:B------:R-:W-:Y:S01]  /*0540*/  IMAD R25, R26, 0x4, R21 ;  /* 0x000000041a197824 */ /* 0x000fe200078e0215 */
[----:B------:R-:W-:Y:S01]  /*0550*/  FSETP.GEU.AND P5, PT, R7, -R15, PT ;  /* 0x8000000f0700720b */ /* 0x000fe20003fae000 */
[--C-:B------:R-:W-:Y:S01]  /*0560*/  FADD R15, R15, R7.reuse ;  /* 0x000000070f0f7221 */ /* 0x100fe20000000000 */
[----:B------:R-:W-:Y:S01]  /*0570*/  FSETP.GEU.AND P3, PT, R7, -R19, PT ;  /* 0x800000130700720b */ /* 0x000fe20003f6e000 */
[--C-:B------:R-:W-:Y:S01]  /*0580*/  FADD R19, R19, R7.reuse ;  /* 0x0000000713137221 */ /* 0x100fe20000000000 */
[----:B------:R-:W-:Y:S02]  /*0590*/  FSEL R11, R11, RZ, P4 ;  /* 0x000000ff0b0b7208 */ /* 0x000fe40002000000 */
[----:B------:R-:W-:Y:S01]  /*05a0*/  FSETP.GEU.AND P4, PT, R7, -R23, PT ;  /* 0x800000170700720b */ /* 0x000fe20003f8e000 */
[----:B------:R-:W-:Y:S01]  /*05b0*/  FADD R7, R23, R7 ;  /* 0x0000000717077221 */ /* 0x000fe20000000000 */
[----:B------:R-:W-:-:S02]  /*05c0*/  LOP3.LUT R21, R17, 0x800, RZ, 0xfc, !PT ;  /* 0x0000080011157812 */ /* 0x000fc400078efcff */
[C---:B------:R-:W-:Y:S01]  /*05d0*/  LOP3.LUT R23, R17.reuse, 0xc00, RZ, 0xfc, !PT ;  /* 0x00000c0011177812 */ /* 0x040fe200078efcff */
[C---:B------:R-:W-:Y:S01]  /*05e0*/  IMAD R9, R26.reuse, 0x4, R9 ;  /* 0x000000041a097824 */ /* 0x040fe200078e0209 */
[----:B------:R-:W-:Y:S02]  /*05f0*/  LOP3.LUT R13, R17, 0x400, RZ, 0xfc, !PT ;  /* 0x00000400110d7812 */ /* 0x000fe400078efcff */
[----:B------:R-:W-:Y:S01]  /*0600*/  SHF.R.U32.HI R21, RZ, 0x6, R21 ;  /* 0x00000006ff157819 */ /* 0x000fe20000011615 */
[C---:B------:R-:W-:Y:S01]  /*0610*/  IMAD R27, R26.reuse, 0x4, R27 ;  /* 0x000000041a1b7824 */ /* 0x040fe200078e021b */
[----:B------:R-:W-:Y:S01]  /*0620*/  SHF.R.U32.HI R23, RZ, 0x6, R23 ;  /* 0x00000006ff177819 */ /* 0x000fe20000011617 */
[----:B------:R-:W-:Y:S01]  /*0630*/  IMAD R26, R26, 0x4, R29 ;  /* 0x000000041a1a7824 */ /* 0x000fe200078e021d */
[----:B------:R-:W-:Y:S01]  /*0640*/  SHF.R.U32.HI R13, RZ, 0x6, R13 ;  /* 0x00000006ff0d7819 */ /* 0x000fe2000001160d */
[----:B------:R-:W-:Y:S01]  /*0650*/  STS [R9], R4 ;  /* 0x0000000409007388 */ /* 0x000fe20000000800 */
[----:B------:R-:W-:-:S02]  /*0660*/  LOP3.LUT R21, R21, 0x2c, RZ, 0xc0, !PT ;  /* 0x0000002c15157812 */ /* 0x000fc400078ec0ff */
[----:B------:R-:W-:Y:S01]  /*0670*/  LOP3.LUT R23, R23, 0x3c, RZ, 0xc0, !PT ;  /* 0x0000003c17177812 */ /* 0x000fe200078ec0ff */
[----:B------:R-:W-:Y:S01]  /*0680*/  STS [R25+0x400], R5 ;  /* 0x0004000519007388 */ /* 0x000fe20000000800 */
[----:B------:R-:W-:Y:S01]  /*0690*/  LOP3.LUT R13, R13, 0x1c, RZ, 0xc0, !PT ;  /* 0x0000001c0d0d7812 */ /* 0x000fe200078ec0ff */
[----:B------:R-:W-:Y:S02]  /*06a0*/  VIADD R21, R21, UR4 ;  /* 0x0000000415157c36 */ /* 0x000fe40008000000 */
[----:B------:R-:W-:Y:S01]  /*06b0*/  STS [R27+0x800], R10 ;  /* 0x0008000a1b007388 */ /* 0x000fe20000000800 */
[----:B------:R-:W-:-:S03]  /*06c0*/  FSEL R15, R15, RZ, P5 ;  /* 0x000000ff0f0f7208 */ /* 0x000fc60002800000 */
[----:B------:R-:W-:Y:S01]  /*06d0*/  STS [R26+0xc00], R11 ;  /* 0x000c000b1a007388 */ /* 0x000fe20000000800 */
[----:B------:R-:W-:-:S03]  /*06e0*/  VIADD R13, R13, UR4 ;  /* 0x000000040d0d7c36 */ /* 0x000fc60008000000 */
[----:B------:R0:W-:Y:S01]  /*06f0*/  STS [R9+0x100], R12 ;  /* 0x0001000c09007388 */ /* 0x0001e20000000800 */
[----:B------:R-:W-:Y:S02]  /*0700*/  FSEL R18, R18, RZ, P1 ;  /* 0x000000ff12127208 */ /* 0x000fe40000800000 */
[----:B------:R-:W-:Y:S01]  /*0710*/  FSEL R19, R19, RZ, P3 ;  /* 0x000000ff13137208 */ /* 0x000fe20001800000 */
[----:B------:R-:W-:Y:S01]  /*0720*/  STS [R25+0x500], R8 ;  /* 0x0005000819007388 */ /* 0x000fe20000000800 */
[----:B------:R-:W-:Y:S01]  /*0730*/  FSEL R20, R20, RZ, P0 ;  /* 0x000000ff14147208 */ /* 0x000fe20000000000 */
[----:B0-----:R-:W-:Y:S02]  /*0740*/  VIADD R12, R23, UR4 ;  /* 0x00000004170c7c36 */ /* 0x001fe40008000000 */
[----:B------:R-:W-:Y:S01]  /*0750*/  STS [R27+0x900], R14 ;  /* 0x0009000e1b007388 */ /* 0x000fe20000000800 */
[C---:B------:R-:W-:Y:S02]  /*0760*/  IMAD R23, R17.reuse, 0x4, R21 ;  /* 0x0000000411177824 */ /* 0x040fe400078e0215 */
[C---:B------:R-:W-:Y:S01]  /*0770*/  IMAD R21, R17.reuse, 0x4, R12 ;  /* 0x0000000411157824 */ /* 0x040fe200078e020c */
[----:B------:R-:W-:Y:S01]  /*0780*/  STS [R26+0xd00], R15 ;  /* 0x000d000f1a007388 */ /* 0x000fe20000000800 */
[----:B------:R-:W-:Y:S01]  /*0790*/  FSEL R12, R6, RZ, P6 ;  /* 0x000000ff060c7208 */ /* 0x000fe20003000000 */
[----:B------:R-:W-:Y:S01]  /*07a0*/  IMAD R29, R17, 0x4, R13 ;  /* 0x00000004111d7824 */ /* 0x000fe200078e020d */
[----:B------:R-:W-:Y:S01]  /*07b0*/  FSEL R22, R22, RZ, P2 ;  /* 0x000000ff16167208 */ /* 0x000fe20001000000 */
[----:B------:R-:W-:Y:S01]  /*07c0*/  STS [R9+0x200], R16 ;  /* 0x0002001009007388 */ /* 0x000fe20000000800 */
[----:B------:R-:W-:-:S03]  /*07d0*/  FSEL R13, R7, RZ, P4 ;  /* 0x000000ff070d7208 */ /* 0x000fc60002000000 */
[----:B------:R-:W-:Y:S04]  /*07e0*/  STS [R25+0x600], R28 ;  /* 0x0006001c19007388 */ /* 0x000fe80000000800 */
[----:B------:R-:W-:Y:S04]  /*07f0*/  STS [R27+0xa00], R18 ;  /* 0x000a00121b007388 */ /* 0x000fe80000000800 */
[----:B------:R-:W-:Y:S04]  /*0800*/  STS [R26+0xe00], R19 ;  /* 0x000e00131a007388 */ /* 0x000fe80000000800 */
[----:B------:R-:W-:Y:S04]  /*0810*/  STS [R9+0x300], R20 ;  /* 0x0003001409007388 */ /* 0x000fe80000000800 */
[----:B------:R-:W-:Y:S04]  /*0820*/  STS [R25+0x700], R12 ;  /* 0x0007000c19007388 */ /* 0x000fe80000000800 */
[----:B------:R-:W-:Y:S04]  /*0830*/  STS [R27+0xb00], R22 ;  /* 0x000b00161b007388 */ /* 0x000fe80000000800 */
[----:B------:R0:W-:Y:S01]  /*0840*/  STS [R26+0xf00], R13 ;  /* 0x000f000d1a007388 */ /* 0x0001e20000000800 */
[----:B------:R-:W-:Y:S01]  /*0850*/  BAR.SYNC.DEFER_BLOCKING 0x0 ;  /* 0x0000000000007b1d */ /* 0x000fe20000010000 */
[----:B------:R-:W-:-:S04]  /*0860*/  SHF.R.U32.HI R4, RZ, 0x8, R3 ;  /* 0x00000008ff047819 */ /* 0x000fc80000011603 */
[----:B------:R-:W-:-:S03]  /*0870*/  SGXT.U32 R4, R4, 0x2 ;  /* 0x000000020404781a */ /* 0x000fc60000000000 */
[----:B0-----:R-:W0:Y:S01]  /*0880*/  LDC.64 R26, c[0x0][0x220] ;  /* 0x00008800ff1a7b82 */ /* 0x001e220000000a00 */
[----:B------:R-:W-:Y:S02]  /*0890*/  LEA R10, R4, UR4, 0x2 ;  /* 0x00000004040a7c11 */ /* 0x000fe4000f8e10ff */
[----:B------:R-:W-:-:S03]  /*08a0*/  LOP3.LUT R4, R4, 0x3fc, R3, 0xf8, !PT ;  /* 0x000003fc04047812 */ /* 0x000fc600078ef803 */
[----:B------:R-:W-:Y:S01]  /*08b0*/  IMAD R17, R17, 0x4, R10 ;  /* 0x0000000411117824 */ /* 0x000fe200078e020a */
[----:B------:R-:W-:-:S06]  /*08c0*/  LEA R4, R4, UR4, 0x2 ;  /* 0x0000000404047c11 */ /* 0x000fcc000f8e10ff */
[----:B------:R-:W-:Y:S04]  /*08d0*/  LDS R4, [R4] ;  /* 0x0000000004047984 */ /* 0x000fe80000000800 */
[----:B------:R-:W-:Y:S04]  /*08e0*/  LDS R5, [R17+0x4] ;  /* 0x0000040011057984 */ /* 0x000fe80000000800 */
[----:B------:R-:W-:Y:S04]  /*08f0*/  LDS R6, [R17+0x8] ;  /* 0x0000080011067984 */ /* 0x000fe80000000800 */
[----:B------:R-:W1:Y:S04]  /*0900*/  LDS R7, [R17+0xc] ;  /* 0x00000c0011077984 */ /* 0x000e680000000800 */
[----:B------:R-:W-:Y:S04]  /*0910*/  LDS R8, [R29+0x1000] ;  /* 0x001000001d087984 */ /* 0x000fe80000000800 */
[----:B------:R-:W-:Y:S04]  /*0920*/  LDS R9, [R29+0x1004] ;  /* 0x001004001d097984 */ /* 0x000fe80000000800 */
[----:B------:R-:W-:Y:S04]  /*0930*/  LDS R10, [R29+0x1008] ;  /* 0x001008001d0a7984 */ /* 0x000fe80000000800 */
[----:B------:R-:W2:Y:S04]  /*0940*/  LDS R11, [R29+0x100c] ;  /* 0x00100c001d0b7984 */ /* 0x000ea80000000800 */
[----:B------:R-:W-:Y:S04]  /*0950*/  LDS R12, [R23+0x2000] ;  /* 0x00200000170c7984 */ /* 0x000fe80000000800 */
[----:B------:R-:W-:Y:S04]  /*0960*/  LDS R13, [R23+0x2004] ;  /* 0x00200400170d7984 */ /* 0x000fe80000000800 */
[----:B------:R-:W-:Y:S04]  /*0970*/  LDS R14, [R23+0x2008] ;  /* 0x00200800170e7984 */ /* 0x000fe80000000800 */
[----:B------:R3:W4:Y:S04]  /*0980*/  LDS R15, [R23+0x200c] ;  /* 0x00200c00170f7984 */ /* 0x0007280000000800 */
[----:B------:R-:W-:Y:S04]  /*0990*/  LDS R16, [R21+0x3000] ;  /* 0x0030000015107984 */ /* 0x000fe80000000800 */
[----:B------:R-:W-:Y:S04]  /*09a0*/  LDS R17, [R21+0x3004] ;  /* 0x0030040015117984 */ /* 0x000fe80000000800 */
[----:B------:R-:W-:Y:S04]  /*09b0*/  LDS R18, [R21+0x3008] ;  /* 0x0030080015127984 */ /* 0x000fe80000000800 */
[----:B------:R5:W4:Y:S01]  /*09c0*/  LDS R19, [R21+0x300c] ;  /* 0x00300c0015137984 */ /* 0x000b220000000800 */
[----:B------:R-:W-:-:S02]  /*09d0*/  SHF.R.U32.HI R25, RZ, 0x6, R2 ;  /* 0x00000006ff197819 */ /* 0x000fc40000011602 */
[----:B------:R-:W-:Y:S02]  /*09e0*/  LOP3.LUT R3, R3, 0xfc, RZ, 0xc0, !PT ;  /* 0x000000fc03037812 */ /* 0x000fe400078ec0ff */
[----:B------:R-:W-:Y:S02]  /*09f0*/  SGXT.U32 R25, R25, 0x2 ;  /* 0x000000021919781a */ /* 0x000fe40000000000 */
[----:B------:R-:W-:Y:S02]  /*0a00*/  PRMT R0, R3, 0x6540, R0 ;  /* 0x0000654003007816 */ /* 0x000fe40000000000 */
[----:B------:R-:W-:-:S05]  /*0a10*/  LOP3.LUT R25, R24, R25, RZ, 0xfc, !PT ;  /* 0x0000001918197212 */ /* 0x000fca00078efcff */
[----:B------:R-:W-:-:S04]  /*0a20*/  IMAD R25, R25, 0x4000, R0 ;  /* 0x0000400019197824 */ /* 0x000fc800078e0200 */
[C---:B---3--:R-:W-:Y:S02]  /*0a30*/  VIADD R23, R25.reuse, 0x10000 ;  /* 0x0001000019177836 */ /* 0x048fe40000000000 */
[C---:B------:R-:W-:Y:S02]  /*0a40*/  VIADD R29, R25.reuse, 0x20000 ;  /* 0x00020000191d7836 */ /* 0x040fe40000000000 */
[C---:B------:R-:W-:Y:S02]  /*0a50*/  VIADD R0, R25.reuse, 0x30000 ;  /* 0x0003000019007836 */ /* 0x040fe40000000000 */
[----:B0-----:R-:W-:-:S04]  /*0a60*/  IMAD.WIDE R2, R25, 0x4, R26 ;  /* 0x0000000419027825 */ /* 0x001fc800078e021a */
[--C-:B-----5:R-:W-:Y:S01]  /*0a70*/  IMAD.WIDE R20, R23, 0x4, R26.reuse ;  /* 0x0000000417147825 */ /* 0x120fe200078e021a */
[----:B-1----:R-:W-:Y:S03]  /*0a80*/  STG.E.128 desc[UR6][R2.64], R4 ;  /* 0x0000000402007986 */ /* 0x002fe6000c101d06 */
[--C-:B------:R-:W-:Y:S01]  /*0a90*/  IMAD.WIDE R22, R29, 0x4, R26.reuse ;  /* 0x000000041d167825 */ /* 0x100fe200078e021a */
[----:B--2---:R-:W-:Y:S03]  /*0aa0*/  STG.E.128 desc[UR6][R20.64], R8 ;  /* 0x0000000814007986 */ /* 0x004fe6000c101d06 */
[----:B------:R-:W-:Y:S01]  /*0ab0*/  IMAD.WIDE R26, R0, 0x4, R26 ;  /* 0x00000004001a7825 */ /* 0x000fe200078e021a */
[----:B----4-:R-:W-:Y:S04]  /*0ac0*/  STG.E.128 desc[UR6][R22.64], R12 ;  /* 0x0000000c16007986 */ /* 0x010fe8000c101d06 */
[----:B------:R-:W-:Y:S01]  /*0ad0*/  STG.E.128 desc[UR6][R26.64], R16 ;  /* 0x000000101a007986 */ /* 0x000fe2000c101d06 */
[----:B------:R-:W-:Y:S05]  /*0ae0*/  EXIT ;  /* 0x000000000000794d */ /* 0x000fea0003800000 */
.L_x_0:
[----:B------:R-:W-:-:S00]  /*0af0*/  BRA `(.L_x_0) ;  /* 0xfffffffc00fc7947 */ /* 0x000fc0000383ffff */
[----:B------:R-:W-:-:S00]  /*0b00*/  NOP ;  /* 0x0000000000007918 */ /* 0x000fc00000000000 */
[----:B------:R-:W-:-:S00]  /*0b10*/  NOP ;  /* 0x0000000000007918 */ /* 0x000fc00000000000 */
[----:B------:R-:W-:-:S00]  /*0b20*/  NOP ;  /* 0x0000000000007918 */ /* 0x000fc00000000000 */
[----:B------:R-:W-:-:S00]  /*0b30*/  NOP ;  /* 0x0000000000007918 */ /* 0x000fc00000000000 */
[----:B------:R-:W-:-:S00]  /*0b40*/  NOP ;  /* 0x0000000000007918 */ /* 0x000fc00000000000 */
[----:B------:R-:W-:-:S00]  /*0b50*/  NOP ;  /* 0x0000000000007918 */ /* 0x000fc00000000000 */
[----:B------:R-:W-:-:S00]  /*0b60*/  NOP ;  /* 0x0000000000007918 */ /* 0x000fc00000000000 */
[----:B------:R-:W-:-:S00]  /*0b70*/  NOP ;  /* 0x0000000000007918 */ /* 0x000fc00000000000 */
.L_x_1:


//--------------------- .nv.shared.triton_poi_fused_convolution_div_max_pool2d_with_indices_relu_sub_31 --------------------------
	.section	.nv.shared.triton_poi_fused_convolution_div_max_pool2d_with_indices_relu_sub_31,"aw",@nobits
	.sectionflags	@""
	.align	16
	.zero		1024


//--------------------- .nv.constant0.triton_poi_fused_convolution_div_max_pool2d_with_indices_relu_sub_31 --------------------------
	.section	.nv.constant0.triton_poi_fused_convolution_div_max_pool2d_with_indices_relu_sub_31,"a",@progbits
	.sectionflags	@""
	.align	4
.nv.constant0.triton_poi_fused_convolution_div_max_pool2d_with_indices_relu_sub_31:
	.zero		560
